//
// Generated by NVIDIA NVVM Compiler
//
// Compiler Build ID: CL-36424714
// Cuda compilation tools, release 13.0, V13.0.88
// Based on NVVM 20.0.0
//

.version 9.0
.target sm_100
.address_size 64

	// .globl	_Z6MatAddPfS_S_ii

.visible .entry _Z6MatAddPfS_S_ii(
	.param .u64 .ptr .align 1 _Z6MatAddPfS_S_ii_param_0,
	.param .u64 .ptr .align 1 _Z6MatAddPfS_S_ii_param_1,
	.param .u64 .ptr .align 1 _Z6MatAddPfS_S_ii_param_2,
	.param .u32 _Z6MatAddPfS_S_ii_param_3,
	.param .u32 _Z6MatAddPfS_S_ii_param_4
)
{
	.reg .pred 	%p<4>;
	.reg .b32 	%r<12>;
	.reg .b32 	%f<4>;
	.reg .b64 	%rd<11>;

	ld.param.u64 	%rd1, [_Z6MatAddPfS_S_ii_param_0];
	ld.param.u64 	%rd2, [_Z6MatAddPfS_S_ii_param_1];
	ld.param.u64 	%rd3, [_Z6MatAddPfS_S_ii_param_2];
	ld.param.u32 	%r2, [_Z6MatAddPfS_S_ii_param_3];
	ld.param.u32 	%r3, [_Z6MatAddPfS_S_ii_param_4];
	mov.u32 	%r4, %ctaid.y;
	mov.u32 	%r5, %ntid.y;
	mov.u32 	%r6, %tid.y;
	mad.lo.s32 	%r7, %r4, %r5, %r6;
	mov.u32 	%r8, %ctaid.x;
	mov.u32 	%r9, %ntid.x;
	mov.u32 	%r10, %tid.x;
	mad.lo.s32 	%r11, %r8, %r9, %r10;
	mad.lo.s32 	%r1, %r3, %r7, %r11;
	setp.ge.s32 	%p1, %r7, %r2;
	setp.ge.s32 	%p2, %r11, %r3;
	or.pred  	%p3, %p1, %p2;
	@%p3 bra 	$L__BB0_2;
	cvta.to.global.u64 	%rd4, %rd1;
	cvta.to.global.u64 	%rd5, %rd2;
	cvta.to.global.u64 	%rd6, %rd3;
	mul.wide.s32 	%rd7, %r1, 4;
	add.s64 	%rd8, %rd4, %rd7;
	ld.global.f32 	%f1, [%rd8];
	add.s64 	%rd9, %rd5, %rd7;
	ld.global.f32 	%f2, [%rd9];
	add.f32 	%f3, %f1, %f2;
	add.s64 	%rd10, %rd6, %rd7;
	st.global.f32 	[%rd10], %f3;
$L__BB0_2:
	ret;

}


// ===== COMPILED SASS (sm_100) =====

	.target	sm_100

	.elftype	@"ET_EXEC"


//--------------------- .note.nv.tkinfo           --------------------------
	.section	.note.nv.tkinfo,"",@"SHT_NOTE"
	.sectionflags	@"SHF_NOTE_NV_TKINFO"
	.tkinfo
        /*0018*/ 	.word	0x00000002
        /*0030*/ 	.string	""
        /*0030*/ 	.string	"ptxas"
        /*0030*/ 	.string	"Cuda compilation tools, release 13.0, V13.0.88"
        /*0030*/ 	.string	"Build cuda_13.0.r13.0/compiler.36424714_0"
        /*0030*/ 	.string	"-arch sm_100 -m 64 "



//--------------------- .note.nv.cuinfo           --------------------------
	.section	.note.nv.cuinfo,"",@"SHT_NOTE"
	.sectionflags	@"SHF_NOTE_NV_CUINFO"
        /*0018*/ 	.short	0x0002
        /*001a*/ 	.short	0x0064
        /*001c*/ 	.short	0x0082
	.zero		2


//--------------------- .nv.info                  --------------------------
	.section	.nv.info,"",@"SHT_CUDA_INFO"
	.align	4


	//----- nvinfo : EIATTR_REGCOUNT
	.align		4
        /*0000*/ 	.byte	0x04, 0x2f
        /*0002*/ 	.short	(.L_1 - .L_0)
	.align		4
.L_0:
        /*0004*/ 	.word	index@(_Z6MatAddPfS_S_ii)
        /*0008*/ 	.word	0x0000000c


	//----- nvinfo : EIATTR_FRAME_SIZE
	.align		4
.L_1:
        /*000c*/ 	.byte	0x04, 0x11
        /*000e*/ 	.short	(.L_3 - .L_2)
	.align		4
.L_2:
        /*0010*/ 	.word	index@(_Z6MatAddPfS_S_ii)
        /*0014*/ 	.word	0x00000000


	//----- nvinfo : EIATTR_MIN_STACK_SIZE
	.align		4
.L_3:
        /*0018*/ 	.byte	0x04, 0x12
        /*001a*/ 	.short	(.L_5 - .L_4)
	.align		4
.L_4:
        /*001c*/ 	.word	index@(_Z6MatAddPfS_S_ii)
        /*0020*/ 	.word	0x00000000
.L_5:


//--------------------- .nv.compat                --------------------------
	.section	.nv.compat,"",@"SHT_CUDA_COMPAT_INFO"
	.align	4
        /*0000*/ 	.byte	0x02, 0x09, 0x00, 0x00, 0x02, 0x02, 0x01, 0x00, 0x02, 0x05, 0x05, 0x00, 0x03, 0x07, 0x01, 0x01
        /*0010*/ 	.byte	0x02, 0x03, 0x00, 0x00, 0x02, 0x06, 0x01, 0x00, 0x04, 0x0b, 0x08, 0x00, 0x09, 0x00, 0x00, 0x00
        /*0020*/ 	.byte	0x00, 0x00, 0x00, 0x00


//--------------------- .nv.info._Z6MatAddPfS_S_ii --------------------------
	.section	.nv.info._Z6MatAddPfS_S_ii,"",@"SHT_CUDA_INFO"
	.sectionflags	@""
	.align	4


	//----- nvinfo : EIATTR_CUDA_API_VERSION
	.align		4
        /*0000*/ 	.byte	0x04, 0x37
        /*0002*/ 	.short	(.L_7 - .L_6)
.L_6:
        /*0004*/ 	.word	0x00000082


	//----- nvinfo : EIATTR_KPARAM_INFO
	.align		4
.L_7:
        /*0008*/ 	.byte	0x04, 0x17
        /*000a*/ 	.short	(.L_9 - .L_8)
.L_8:
        /*000c*/ 	.word	0x00000000
        /*0010*/ 	.short	0x0004
        /*0012*/ 	.short	0x001c
        /*0014*/ 	.byte	0x00, 0xf0, 0x11, 0x00


	//----- nvinfo : EIATTR_KPARAM_INFO
	.align		4
.L_9:
        /*0018*/ 	.byte	0x04, 0x17
        /*001a*/ 	.short	(.L_11 - .L_10)
.L_10:
        /*001c*/ 	.word	0x00000000
        /*0020*/ 	.short	0x0003
        /*0022*/ 	.short	0x0018
        /*0024*/ 	.byte	0x00, 0xf0, 0x11, 0x00


	//----- nvinfo : EIATTR_KPARAM_INFO
	.align		4
.L_11:
        /*0028*/ 	.byte	0x04, 0x17
        /*002a*/ 	.short	(.L_13 - .L_12)
.L_12:
        /*002c*/ 	.word	0x00000000
        /*0030*/ 	.short	0x0002
        /*0032*/ 	.short	0x0010
        /*0034*/ 	.byte	0x00, 0xf5, 0x21, 0x00


	//----- nvinfo : EIATTR_KPARAM_INFO
	.align		4
.L_13:
        /*0038*/ 	.byte	0x04, 0x17
        /*003a*/ 	.short	(.L_15 - .L_14)
.L_14:
        /*003c*/ 	.word	0x00000000
        /*0040*/ 	.short	0x0001
        /*0042*/ 	.short	0x0008
        /*0044*/ 	.byte	0x00, 0xf5, 0x21, 0x00


	//----- nvinfo : EIATTR_KPARAM_INFO
	.align		4
.L_15:
        /*0048*/ 	.byte	0x04, 0x17
        /*004a*/ 	.short	(.L_17 - .L_16)
.L_16:
        /*004c*/ 	.word	0x00000000
        /*0050*/ 	.short	0x0000
        /*0052*/ 	.short	0x0000
        /*0054*/ 	.byte	0x00, 0xf5, 0x21, 0x00


	//----- nvinfo : EIATTR_SPARSE_MMA_MASK
	.align		4
.L_17:
        /*0058*/ 	.byte	0x03, 0x50
        /*005a*/ 	.short	0x0000


	//----- nvinfo : EIATTR_MAXREG_COUNT
	.align		4
        /*005c*/ 	.byte	0x03, 0x1b
        /*005e*/ 	.short	0x00ff


	//----- nvinfo : EIATTR_MERCURY_ISA_VERSION
	.align		4
        /*0060*/ 	.byte	0x03, 0x5f
        /*0062*/ 	.short	0x0101


	//----- nvinfo : EIATTR_VRC_CTA_INIT_COUNT
	.align		4
        /*0064*/ 	.byte	0x02, 0x4a
	.zero		1
	.zero		1


	//----- nvinfo : EIATTR_EXIT_INSTR_OFFSETS
	.align		4
        /*0068*/ 	.byte	0x04, 0x1c
        /*006a*/ 	.short	(.L_19 - .L_18)


	//   ....[0]....
.L_18:
        /*006c*/ 	.word	0x000000d0


	//   ....[1]....
        /*0070*/ 	.word	0x00000190


	//----- nvinfo : EIATTR_CBANK_PARAM_SIZE
	.align		4
.L_19:
        /*0074*/ 	.byte	0x03, 0x19
        /*0076*/ 	.short	0x0020


	//----- nvinfo : EIATTR_PARAM_CBANK
	.align		4
        /*0078*/ 	.byte	0x04, 0x0a
        /*007a*/ 	.short	(.L_21 - .L_20)
	.align		4
.L_20:
        /*007c*/ 	.word	index@(.nv.constant0._Z6MatAddPfS_S_ii)
        /*0080*/ 	.short	0x0380
        /*0082*/ 	.short	0x0020


	//----- nvinfo : EIATTR_SW_WAR
	.align		4
.L_21:
        /*0084*/ 	.byte	0x04, 0x36
        /*0086*/ 	.short	(.L_23 - .L_22)
.L_22:
        /*0088*/ 	.word	0x00000008
.L_23:


//--------------------- .nv.callgraph             --------------------------
	.section	.nv.callgraph,"",@"SHT_CUDA_CALLGRAPH"
	.align	4
	.sectionentsize	8
	.align		4
        /*0000*/ 	.word	0x00000000
	.align		4
        /*0004*/ 	.word	0xffffffff
	.align		4
        /*0008*/ 	.word	0x00000000
	.align		4
        /*000c*/ 	.word	0xfffffffe
	.align		4
        /*0010*/ 	.word	0x00000000
	.align		4
        /*0014*/ 	.word	0xfffffffd
	.align		4
        /*0018*/ 	.word	0x00000000
	.align		4
        /*001c*/ 	.word	0xfffffffc


//--------------------- .text._Z6MatAddPfS_S_ii   --------------------------
	.section	.text._Z6MatAddPfS_S_ii,"ax",@progbits
	.align	128
        .global         _Z6MatAddPfS_S_ii
        .type           _Z6MatAddPfS_S_ii,@function
        .size           _Z6MatAddPfS_S_ii,(.L_x_1 - _Z6MatAddPfS_S_ii)
        .other          _Z6MatAddPfS_S_ii,@"STO_CUDA_ENTRY STV_DEFAULT"
_Z6MatAddPfS_S_ii:
.text._Z6MatAddPfS_S_ii:
[----:B------:R-:W-:Y:S01]  /*0000*/  LDC R1, c[0x0][0x37c] ;  /* 0x0000df00ff017b82 */ /* 0x000fe20000000800 */
[----:B------:R-:W0:Y:S07]  /*0010*/  S2R R2, SR_TID.X ;  /* 0x0000000000027919 */ /* 0x000e2e0000002100 */
[----:B------:R-:W1:Y:S01]  /*0020*/  LDC R0, c[0x0][0x364] ;  /* 0x0000d900ff007b82 */ /* 0x000e620000000800 */
[----:B------:R-:W2:Y:S01]  /*0030*/  LDCU.64 UR6, c[0x0][0x398] ;  /* 0x00007300ff0677ac */ /* 0x000ea20008000a00 */
[----:B------:R-:W1:Y:S06]  /*0040*/  S2R R5, SR_TID.Y ;  /* 0x0000000000057919 */ /* 0x000e6c0000002200 */
[----:B------:R-:W0:Y:S08]  /*0050*/  S2UR UR5, SR_CTAID.X ;  /* 0x00000000000579c3 */ /* 0x000e300000002500 */
[----:B------:R-:W0:Y:S08]  /*0060*/  LDC R3, c[0x0][0x360] ;  /* 0x0000d800ff037b82 */ /* 0x000e300000000800 */
[----:B------:R-:W1:Y:S01]  /*0070*/  S2UR UR4, SR_CTAID.Y ;  /* 0x00000000000479c3 */ /* 0x000e620000002600 */
[----:B0-----:R-:W-:-:S05]  /*0080*/  IMAD R3, R3, UR5, R2 ;  /* 0x0000000503037c24 */ /* 0x001fca000f8e0202 */
[----:B--2---:R-:W-:Y:S01]  /*0090*/  ISETP.GE.AND P0, PT, R3, UR7, PT ;  /* 0x0000000703007c0c */ /* 0x004fe2000bf06270 */
[----:B-1----:R-:W-:-:S04]  /*00a0*/  IMAD R0, R0, UR4, R5 ;  /* 0x0000000400007c24 */ /* 0x002fc8000f8e0205 */
[C---:B------:R-:W-:Y:S01]  /*00b0*/  IMAD R9, R0.reuse, UR7, R3 ;  /* 0x0000000700097c24 */ /* 0x040fe2000f8e0203 */
[----:B------:R-:W-:-:S13]  /*00c0*/  ISETP.GE.OR P0, PT, R0, UR6, P0 ;  /* 0x0000000600007c0c */ /* 0x000fda0008706670 */
[----:B------:R-:W-:Y:S05]  /*00d0*/  @P0 EXIT ;  /* 0x000000000000094d */ /* 0x000fea0003800000 */
[----:B------:R-:W0:Y:S01]  /*00e0*/  LDC.64 R2, c[0x0][0x380] ;  /* 0x0000e000ff027b82 */ /* 0x000e220000000a00 */
[----:B------:R-:W1:Y:S07]  /*00f0*/  LDCU.64 UR4, c[0x0][0x358] ;  /* 0x00006b00ff0477ac */ /* 0x000e6e0008000a00 */
[----:B------:R-:W2:Y:S08]  /*0100*/  LDC.64 R4, c[0x0][0x388] ;  /* 0x0000e200ff047b82 */ /* 0x000eb00000000a00 */
[----:B------:R-:W3:Y:S01]  /*0110*/  LDC.64 R6, c[0x0][0x390] ;  /* 0x0000e400ff067b82 */ /* 0x000ee20000000a00 */
[----:B0-----:R-:W-:-:S06]  /*0120*/  IMAD.WIDE R2, R9, 0x4, R2 ;  /* 0x0000000409027825 */ /* 0x001fcc00078e0202 */
[----:B-1----:R-:W4:Y:S01]  /*0130*/  LDG.E R2, desc[UR4][R2.64] ;  /* 0x0000000402027981 */ /* 0x002f22000c1e1900 */
[----:B--2---:R-:W-:-:S06]  /*0140*/  IMAD.WIDE R4, R9, 0x4, R4 ;  /* 0x0000000409047825 */ /* 0x004fcc00078e0204 */
[----:B------:R-:W4:Y:S01]  /*0150*/  LDG.E R5, desc[UR4][R4.64] ;  /* 0x0000000404057981 */ /* 0x000f22000c1e1900 */
[----:B---3--:R-:W-:-:S04]  /*0160*/  IMAD.WIDE R6, R9, 0x4, R6 ;  /* 0x0000000409067825 */ /* 0x008fc800078e0206 */
[----:B----4-:R-:W-:-:S05]  /*0170*/  FADD R9, R2, R5 ;  /* 0x0000000502097221 */ /* 0x010fca0000000000 */
[----:B------:R-:W-:Y:S01]  /*0180*/  STG.E desc[UR4][R6.64], R9 ;  /* 0x0000000906007986 */ /* 0x000fe2000c101904 */
[----:B------:R-:W-:Y:S05]  /*0190*/  EXIT ;  /* 0x000000000000794d */ /* 0x000fea0003800000 */
.L_x_0:
[----:B------:R-:W-:-:S00]  /*01a0*/  BRA `(.L_x_0) ;  /* 0xfffffffc00fc7947 */ /* 0x000fc0000383ffff */
[----:B------:R-:W-:-:S00]  /*01b0*/  NOP ;  /* 0x0000000000007918 */ /* 0x000fc00000000000 */
        /* <DEDUP_REMOVED lines=12> */
.L_x_1:


//--------------------- .nv.shared.reserved.0     --------------------------
	.section	.nv.shared.reserved.0,"aw",@nobits
	.weak		__nv_reservedSMEM_offset_0_alias
	.size		__nv_reservedSMEM_offset_0_alias, 0, 64
	.other		__nv_reservedSMEM_offset_0_alias,@"STO_CUDA_RESERVED_SHARED STV_DEFAULT"
__nv_reservedSMEM_offset_0_alias:
	.zero		0
	.zero		64


//--------------------- .nv.constant0._Z6MatAddPfS_S_ii --------------------------
	.section	.nv.constant0._Z6MatAddPfS_S_ii,"a",@progbits
	.sectionflags	@""
	.align	4
.nv.constant0._Z6MatAddPfS_S_ii:
	.zero		928


//--------------------- SYMBOLS --------------------------

	.type		.nv.reservedSmem.offset0,@object
	.size		.nv.reservedSmem.offset0,0x4
